//
// Generated by NVIDIA NVVM Compiler
//
// Compiler Build ID: CL-36424714
// Cuda compilation tools, release 13.0, V13.0.88
// Based on NVVM 20.0.0
//

.version 9.0
.target sm_100
.address_size 64

	// .globl	_Z20matrix_scale_wrappedPfS_S_iii
// _ZZ20matrix_scale_wrappedPfS_S_iiiE10shared_mem has been demoted

.visible .entry _Z20matrix_scale_wrappedPfS_S_iii(
	.param .u64 .ptr .align 1 _Z20matrix_scale_wrappedPfS_S_iii_param_0,
	.param .u64 .ptr .align 1 _Z20matrix_scale_wrappedPfS_S_iii_param_1,
	.param .u64 .ptr .align 1 _Z20matrix_scale_wrappedPfS_S_iii_param_2,
	.param .u32 _Z20matrix_scale_wrappedPfS_S_iii_param_3,
	.param .u32 _Z20matrix_scale_wrappedPfS_S_iii_param_4,
	.param .u32 _Z20matrix_scale_wrappedPfS_S_iii_param_5
)
{
	.reg .pred 	%p<10>;
	.reg .b32 	%r<56>;
	.reg .b32 	%f<47>;
	.reg .b64 	%rd<46>;
	// demoted variable
	.shared .align 4 .b8 _ZZ20matrix_scale_wrappedPfS_S_iiiE10shared_mem[128];
	ld.param.u64 	%rd3, [_Z20matrix_scale_wrappedPfS_S_iii_param_0];
	ld.param.u64 	%rd4, [_Z20matrix_scale_wrappedPfS_S_iii_param_1];
	ld.param.u64 	%rd5, [_Z20matrix_scale_wrappedPfS_S_iii_param_2];
	ld.param.u32 	%r22, [_Z20matrix_scale_wrappedPfS_S_iii_param_4];
	ld.param.u32 	%r23, [_Z20matrix_scale_wrappedPfS_S_iii_param_5];
	cvta.to.global.u64 	%rd1, %rd4;
	cvta.to.global.u64 	%rd2, %rd3;
	cvta.to.global.u64 	%rd6, %rd5;
	mov.u32 	%r1, %tid.x;
	mov.u32 	%r24, %ctaid.y;
	mov.u32 	%r25, %ntid.y;
	mul.lo.s32 	%r2, %r24, %r25;
	add.s32 	%r3, %r2, %r1;
	mul.wide.u32 	%rd7, %r3, 4;
	add.s64 	%rd8, %rd6, %rd7;
	ld.global.f32 	%f1, [%rd8];
	shl.b32 	%r26, %r1, 2;
	mov.u32 	%r27, _ZZ20matrix_scale_wrappedPfS_S_iiiE10shared_mem;
	add.s32 	%r28, %r27, %r26;
	st.shared.f32 	[%r28], %f1;
	setp.lt.s32 	%p1, %r23, 1;
	@%p1 bra 	$L__BB0_12;
	mov.u32 	%r30, %ctaid.x;
	mul.lo.s32 	%r4, %r23, %r30;
	and.b32  	%r5, %r23, 7;
	setp.lt.u32 	%p2, %r23, 8;
	mov.b32 	%r54, 0;
	@%p2 bra 	$L__BB0_4;
	and.b32  	%r54, %r23, 2147483640;
	neg.s32 	%r52, %r54;
	mad.lo.s32 	%r32, %r4, %r22, %r1;
	add.s32 	%r51, %r32, %r2;
	add.s32 	%r50, %r27, 16;
	shl.b32 	%r9, %r22, 3;
	mul.wide.s32 	%rd12, %r22, 4;
$L__BB0_3:
	.pragma "nounroll";
	mul.wide.s32 	%rd9, %r51, 4;
	add.s64 	%rd10, %rd2, %rd9;
	ld.global.f32 	%f2, [%rd10];
	ld.shared.f32 	%f3, [%r50+-16];
	mul.f32 	%f4, %f2, %f3;
	add.s64 	%rd11, %rd1, %rd9;
	st.global.f32 	[%rd11], %f4;
	add.s64 	%rd13, %rd10, %rd12;
	ld.global.f32 	%f5, [%rd13];
	ld.shared.f32 	%f6, [%r50+-12];
	mul.f32 	%f7, %f5, %f6;
	add.s64 	%rd14, %rd11, %rd12;
	st.global.f32 	[%rd14], %f7;
	add.s64 	%rd15, %rd13, %rd12;
	ld.global.f32 	%f8, [%rd15];
	ld.shared.f32 	%f9, [%r50+-8];
	mul.f32 	%f10, %f8, %f9;
	add.s64 	%rd16, %rd14, %rd12;
	st.global.f32 	[%rd16], %f10;
	add.s64 	%rd17, %rd15, %rd12;
	ld.global.f32 	%f11, [%rd17];
	ld.shared.f32 	%f12, [%r50+-4];
	mul.f32 	%f13, %f11, %f12;
	add.s64 	%rd18, %rd16, %rd12;
	st.global.f32 	[%rd18], %f13;
	add.s64 	%rd19, %rd17, %rd12;
	ld.global.f32 	%f14, [%rd19];
	ld.shared.f32 	%f15, [%r50];
	mul.f32 	%f16, %f14, %f15;
	add.s64 	%rd20, %rd18, %rd12;
	st.global.f32 	[%rd20], %f16;
	add.s64 	%rd21, %rd19, %rd12;
	ld.global.f32 	%f17, [%rd21];
	ld.shared.f32 	%f18, [%r50+4];
	mul.f32 	%f19, %f17, %f18;
	add.s64 	%rd22, %rd20, %rd12;
	st.global.f32 	[%rd22], %f19;
	add.s64 	%rd23, %rd21, %rd12;
	ld.global.f32 	%f20, [%rd23];
	ld.shared.f32 	%f21, [%r50+8];
	mul.f32 	%f22, %f20, %f21;
	add.s64 	%rd24, %rd22, %rd12;
	st.global.f32 	[%rd24], %f22;
	add.s64 	%rd25, %rd23, %rd12;
	ld.global.f32 	%f23, [%rd25];
	ld.shared.f32 	%f24, [%r50+12];
	mul.f32 	%f25, %f23, %f24;
	add.s64 	%rd26, %rd24, %rd12;
	st.global.f32 	[%rd26], %f25;
	add.s32 	%r52, %r52, 8;
	add.s32 	%r51, %r51, %r9;
	add.s32 	%r50, %r50, 32;
	setp.ne.s32 	%p3, %r52, 0;
	@%p3 bra 	$L__BB0_3;
$L__BB0_4:
	setp.eq.s32 	%p4, %r5, 0;
	@%p4 bra 	$L__BB0_12;
	and.b32  	%r17, %r23, 3;
	setp.lt.u32 	%p5, %r5, 4;
	@%p5 bra 	$L__BB0_7;
	add.s32 	%r34, %r54, %r4;
	mad.lo.s32 	%r35, %r34, %r22, %r3;
	mul.wide.s32 	%rd27, %r35, 4;
	add.s64 	%rd28, %rd2, %rd27;
	ld.global.f32 	%f26, [%rd28];
	shl.b32 	%r36, %r54, 2;
	add.s32 	%r38, %r27, %r36;
	ld.shared.f32 	%f27, [%r38];
	mul.f32 	%f28, %f26, %f27;
	add.s64 	%rd29, %rd1, %rd27;
	st.global.f32 	[%rd29], %f28;
	mul.wide.s32 	%rd30, %r22, 4;
	add.s64 	%rd31, %rd28, %rd30;
	ld.global.f32 	%f29, [%rd31];
	ld.shared.f32 	%f30, [%r38+4];
	mul.f32 	%f31, %f29, %f30;
	add.s64 	%rd32, %rd29, %rd30;
	st.global.f32 	[%rd32], %f31;
	add.s64 	%rd33, %rd31, %rd30;
	ld.global.f32 	%f32, [%rd33];
	ld.shared.f32 	%f33, [%r38+8];
	mul.f32 	%f34, %f32, %f33;
	add.s64 	%rd34, %rd32, %rd30;
	st.global.f32 	[%rd34], %f34;
	add.s64 	%rd35, %rd33, %rd30;
	ld.global.f32 	%f35, [%rd35];
	ld.shared.f32 	%f36, [%r38+12];
	mul.f32 	%f37, %f35, %f36;
	add.s64 	%rd36, %rd34, %rd30;
	st.global.f32 	[%rd36], %f37;
	add.s32 	%r54, %r54, 4;
$L__BB0_7:
	setp.eq.s32 	%p6, %r17, 0;
	@%p6 bra 	$L__BB0_12;
	setp.eq.s32 	%p7, %r17, 1;
	@%p7 bra 	$L__BB0_10;
	add.s32 	%r39, %r54, %r4;
	mad.lo.s32 	%r40, %r39, %r22, %r3;
	mul.wide.s32 	%rd37, %r40, 4;
	add.s64 	%rd38, %rd2, %rd37;
	ld.global.f32 	%f38, [%rd38];
	shl.b32 	%r41, %r54, 2;
	add.s32 	%r43, %r27, %r41;
	ld.shared.f32 	%f39, [%r43];
	mul.f32 	%f40, %f38, %f39;
	add.s64 	%rd39, %rd1, %rd37;
	st.global.f32 	[%rd39], %f40;
	mul.wide.s32 	%rd40, %r22, 4;
	add.s64 	%rd41, %rd38, %rd40;
	ld.global.f32 	%f41, [%rd41];
	ld.shared.f32 	%f42, [%r43+4];
	mul.f32 	%f43, %f41, %f42;
	add.s64 	%rd42, %rd39, %rd40;
	st.global.f32 	[%rd42], %f43;
	add.s32 	%r54, %r54, 2;
$L__BB0_10:
	and.b32  	%r44, %r23, 1;
	setp.eq.b32 	%p8, %r44, 1;
	not.pred 	%p9, %p8;
	@%p9 bra 	$L__BB0_12;
	add.s32 	%r45, %r54, %r4;
	mad.lo.s32 	%r46, %r45, %r22, %r3;
	mul.wide.s32 	%rd43, %r46, 4;
	add.s64 	%rd44, %rd2, %rd43;
	ld.global.f32 	%f44, [%rd44];
	shl.b32 	%r47, %r54, 2;
	add.s32 	%r49, %r27, %r47;
	ld.shared.f32 	%f45, [%r49];
	mul.f32 	%f46, %f44, %f45;
	add.s64 	%rd45, %rd1, %rd43;
	st.global.f32 	[%rd45], %f46;
$L__BB0_12:
	ret;

}


// ===== COMPILED SASS (sm_100) =====

	.target	sm_100

	.elftype	@"ET_EXEC"


//--------------------- .note.nv.tkinfo           --------------------------
	.section	.note.nv.tkinfo,"",@"SHT_NOTE"
	.sectionflags	@"SHF_NOTE_NV_TKINFO"
	.tkinfo
        /*0018*/ 	.word	0x00000002
        /*0030*/ 	.string	""
        /*0030*/ 	.string	"ptxas"
        /*0030*/ 	.string	"Cuda compilation tools, release 13.0, V13.0.88"
        /*0030*/ 	.string	"Build cuda_13.0.r13.0/compiler.36424714_0"
        /*0030*/ 	.string	"-arch sm_100 -m 64 "



//--------------------- .note.nv.cuinfo           --------------------------
	.section	.note.nv.cuinfo,"",@"SHT_NOTE"
	.sectionflags	@"SHF_NOTE_NV_CUINFO"
        /*0018*/ 	.short	0x0002
        /*001a*/ 	.short	0x0064
        /*001c*/ 	.short	0x0082
	.zero		2


//--------------------- .nv.info                  --------------------------
	.section	.nv.info,"",@"SHT_CUDA_INFO"
	.align	4


	//----- nvinfo : EIATTR_REGCOUNT
	.align		4
        /*0000*/ 	.byte	0x04, 0x2f
        /*0002*/ 	.short	(.L_1 - .L_0)
	.align		4
.L_0:
        /*0004*/ 	.word	index@(_Z20matrix_scale_wrappedPfS_S_iii)
        /*0008*/ 	.word	0x00000020


	//----- nvinfo : EIATTR_FRAME_SIZE
	.align		4
.L_1:
        /*000c*/ 	.byte	0x04, 0x11
        /*000e*/ 	.short	(.L_3 - .L_2)
	.align		4
.L_2:
        /*0010*/ 	.word	index@(_Z20matrix_scale_wrappedPfS_S_iii)
        /*0014*/ 	.word	0x00000000


	//----- nvinfo : EIATTR_MIN_STACK_SIZE
	.align		4
.L_3:
        /*0018*/ 	.byte	0x04, 0x12
        /*001a*/ 	.short	(.L_5 - .L_4)
	.align		4
.L_4:
        /*001c*/ 	.word	index@(_Z20matrix_scale_wrappedPfS_S_iii)
        /*0020*/ 	.word	0x00000000
.L_5:


//--------------------- .nv.compat                --------------------------
	.section	.nv.compat,"",@"SHT_CUDA_COMPAT_INFO"
	.align	4
        /*0000*/ 	.byte	0x02, 0x09, 0x00, 0x00, 0x02, 0x02, 0x01, 0x00, 0x02, 0x05, 0x05, 0x00, 0x03, 0x07, 0x01, 0x01
        /*0010*/ 	.byte	0x02, 0x03, 0x00, 0x00, 0x02, 0x06, 0x01, 0x00, 0x04, 0x0b, 0x08, 0x00, 0x09, 0x00, 0x00, 0x00
        /*0020*/ 	.byte	0x00, 0x00, 0x00, 0x00


//--------------------- .nv.info._Z20matrix_scale_wrappedPfS_S_iii --------------------------
	.section	.nv.info._Z20matrix_scale_wrappedPfS_S_iii,"",@"SHT_CUDA_INFO"
	.sectionflags	@""
	.align	4


	//----- nvinfo : EIATTR_CUDA_API_VERSION
	.align		4
        /*0000*/ 	.byte	0x04, 0x37
        /*0002*/ 	.short	(.L_7 - .L_6)
.L_6:
        /*0004*/ 	.word	0x00000082


	//----- nvinfo : EIATTR_KPARAM_INFO
	.align		4
.L_7:
        /*0008*/ 	.byte	0x04, 0x17
        /*000a*/ 	.short	(.L_9 - .L_8)
.L_8:
        /*000c*/ 	.word	0x00000000
        /*0010*/ 	.short	0x0005
        /*0012*/ 	.short	0x0020
        /*0014*/ 	.byte	0x00, 0xf0, 0x11, 0x00


	//----- nvinfo : EIATTR_KPARAM_INFO
	.align		4
.L_9:
        /*0018*/ 	.byte	0x04, 0x17
        /*001a*/ 	.short	(.L_11 - .L_10)
.L_10:
        /*001c*/ 	.word	0x00000000
        /*0020*/ 	.short	0x0004
        /*0022*/ 	.short	0x001c
        /*0024*/ 	.byte	0x00, 0xf0, 0x11, 0x00


	//----- nvinfo : EIATTR_KPARAM_INFO
	.align		4
.L_11:
        /*0028*/ 	.byte	0x04, 0x17
        /*002a*/ 	.short	(.L_13 - .L_12)
.L_12:
        /*002c*/ 	.word	0x00000000
        /*0030*/ 	.short	0x0003
        /*0032*/ 	.short	0x0018
        /*0034*/ 	.byte	0x00, 0xf0, 0x11, 0x00


	//----- nvinfo : EIATTR_KPARAM_INFO
	.align		4
.L_13:
        /*0038*/ 	.byte	0x04, 0x17
        /*003a*/ 	.short	(.L_15 - .L_14)
.L_14:
        /*003c*/ 	.word	0x00000000
        /*0040*/ 	.short	0x0002
        /*0042*/ 	.short	0x0010
        /*0044*/ 	.byte	0x00, 0xf5, 0x21, 0x00


	//----- nvinfo : EIATTR_KPARAM_INFO
	.align		4
.L_15:
        /*0048*/ 	.byte	0x04, 0x17
        /*004a*/ 	.short	(.L_17 - .L_16)
.L_16:
        /*004c*/ 	.word	0x00000000
        /*0050*/ 	.short	0x0001
        /*0052*/ 	.short	0x0008
        /*0054*/ 	.byte	0x00, 0xf5, 0x21, 0x00


	//----- nvinfo : EIATTR_KPARAM_INFO
	.align		4
.L_17:
        /*0058*/ 	.byte	0x04, 0x17
        /*005a*/ 	.short	(.L_19 - .L_18)
.L_18:
        /*005c*/ 	.word	0x00000000
        /*0060*/ 	.short	0x0000
        /*0062*/ 	.short	0x0000
        /*0064*/ 	.byte	0x00, 0xf5, 0x21, 0x00


	//----- nvinfo : EIATTR_SPARSE_MMA_MASK
	.align		4
.L_19:
        /*0068*/ 	.byte	0x03, 0x50
        /*006a*/ 	.short	0x0000


	//----- nvinfo : EIATTR_MAXREG_COUNT
	.align		4
        /*006c*/ 	.byte	0x03, 0x1b
        /*006e*/ 	.short	0x00ff


	//----- nvinfo : EIATTR_MERCURY_ISA_VERSION
	.align		4
        /*0070*/ 	.byte	0x03, 0x5f
        /*0072*/ 	.short	0x0101


	//----- nvinfo : EIATTR_VRC_CTA_INIT_COUNT
	.align		4
        /*0074*/ 	.byte	0x02, 0x4a
	.zero		1
	.zero		1


	//----- nvinfo : EIATTR_EXIT_INSTR_OFFSETS
	.align		4
        /*0078*/ 	.byte	0x04, 0x1c
        /*007a*/ 	.short	(.L_21 - .L_20)


	//   ....[0]....
.L_20:
        /*007c*/ 	.word	0x00000110


	//   ....[1]....
        /*0080*/ 	.word	0x00000500


	//   ....[2]....
        /*0084*/ 	.word	0x00000720


	//   ....[3]....
        /*0088*/ 	.word	0x00000890


	//   ....[4]....
        /*008c*/ 	.word	0x00000960


	//----- nvinfo : EIATTR_CBANK_PARAM_SIZE
	.align		4
.L_21:
        /*0090*/ 	.byte	0x03, 0x19
        /*0092*/ 	.short	0x0024


	//----- nvinfo : EIATTR_PARAM_CBANK
	.align		4
        /*0094*/ 	.byte	0x04, 0x0a
        /*0096*/ 	.short	(.L_23 - .L_22)
	.align		4
.L_22:
        /*0098*/ 	.word	index@(.nv.constant0._Z20matrix_scale_wrappedPfS_S_iii)
        /*009c*/ 	.short	0x0380
        /*009e*/ 	.short	0x0024


	//----- nvinfo : EIATTR_SW_WAR
	.align		4
.L_23:
        /*00a0*/ 	.byte	0x04, 0x36
        /*00a2*/ 	.short	(.L_25 - .L_24)
.L_24:
        /*00a4*/ 	.word	0x00000008
.L_25:


//--------------------- .nv.callgraph             --------------------------
	.section	.nv.callgraph,"",@"SHT_CUDA_CALLGRAPH"
	.align	4
	.sectionentsize	8
	.align		4
        /*0000*/ 	.word	0x00000000
	.align		4
        /*0004*/ 	.word	0xffffffff
	.align		4
        /*0008*/ 	.word	0x00000000
	.align		4
        /*000c*/ 	.word	0xfffffffe
	.align		4
        /*0010*/ 	.word	0x00000000
	.align		4
        /*0014*/ 	.word	0xfffffffd
	.align		4
        /*0018*/ 	.word	0x00000000
	.align		4
        /*001c*/ 	.word	0xfffffffc


//--------------------- .text._Z20matrix_scale_wrappedPfS_S_iii --------------------------
	.section	.text._Z20matrix_scale_wrappedPfS_S_iii,"ax",@progbits
	.align	128
        .global         _Z20matrix_scale_wrappedPfS_S_iii
        .type           _Z20matrix_scale_wrappedPfS_S_iii,@function
        .size           _Z20matrix_scale_wrappedPfS_S_iii,(.L_x_5 - _Z20matrix_scale_wrappedPfS_S_iii)
        .other          _Z20matrix_scale_wrappedPfS_S_iii,@"STO_CUDA_ENTRY STV_DEFAULT"
_Z20matrix_scale_wrappedPfS_S_iii:
.text._Z20matrix_scale_wrappedPfS_S_iii:
[----:B------:R-:W-:Y:S01]  /*0000*/  LDC R1, c[0x0][0x37c] ;  /* 0x0000df00ff017b82 */ /* 0x000fe20000000800 */
[----:B------:R-:W0:Y:S07]  /*0010*/  S2R R19, SR_TID.X ;  /* 0x0000000000137919 */ /* 0x000e2e0000002100 */
[----:B------:R-:W1:Y:S01]  /*0020*/  S2UR UR4, SR_CTAID.Y ;  /* 0x00000000000479c3 */ /* 0x000e620000002600 */
[----:B------:R-:W1:Y:S01]  /*0030*/  LDCU UR5, c[0x0][0x364] ;  /* 0x00006c80ff0577ac */ /* 0x000e620008000800 */
[----:B------:R-:W2:Y:S06]  /*0040*/  LDCU.64 UR8, c[0x0][0x358] ;  /* 0x00006b00ff0877ac */ /* 0x000eac0008000a00 */
[----:B------:R-:W3:Y:S08]  /*0050*/  LDC.64 R2, c[0x0][0x390] ;  /* 0x0000e400ff027b82 */ /* 0x000ef00000000a00 */
[----:B------:R-:W4:Y:S01]  /*0060*/  LDC R14, c[0x0][0x3a0] ;  /* 0x0000e800ff0e7b82 */ /* 0x000f220000000800 */
[----:B-1----:R-:W-:-:S06]  /*0070*/  UIMAD UR4, UR4, UR5, URZ ;  /* 0x00000005040472a4 */ /* 0x002fcc000f8e02ff */
[----:B0-----:R-:W-:-:S05]  /*0080*/  IADD3 R0, PT, PT, R19, UR4, RZ ;  /* 0x0000000413007c10 */ /* 0x001fca000fffe0ff */
[----:B---3--:R-:W-:-:S06]  /*0090*/  IMAD.WIDE.U32 R2, R0, 0x4, R2 ;  /* 0x0000000400027825 */ /* 0x008fcc00078e0002 */
[----:B--2---:R-:W2:Y:S01]  /*00a0*/  LDG.E R2, desc[UR8][R2.64] ;  /* 0x0000000802027981 */ /* 0x004ea2000c1e1900 */
[----:B------:R-:W0:Y:S01]  /*00b0*/  S2UR UR6, SR_CgaCtaId ;  /* 0x00000000000679c3 */ /* 0x000e220000008800 */
[----:B------:R-:W-:Y:S01]  /*00c0*/  UMOV UR5, 0x400 ;  /* 0x0000040000057882 */ /* 0x000fe20000000000 */
[----:B----4-:R-:W-:Y:S01]  /*00d0*/  ISETP.GE.AND P0, PT, R14, 0x1, PT ;  /* 0x000000010e00780c */ /* 0x010fe20003f06270 */
[----:B0-----:R-:W-:-:S06]  /*00e0*/  ULEA UR5, UR6, UR5, 0x18 ;  /* 0x0000000506057291 */ /* 0x001fcc000f8ec0ff */
[----:B------:R-:W-:-:S05]  /*00f0*/  LEA R5, R19, UR5, 0x2 ;  /* 0x0000000513057c11 */ /* 0x000fca000f8e10ff */
[----:B--2---:R0:W-:Y:S01]  /*0100*/  STS [R5], R2 ;  /* 0x0000000205007388 */ /* 0x0041e20000000800 */
[----:B------:R-:W-:Y:S05]  /*0110*/  @!P0 EXIT ;  /* 0x000000000000894d */ /* 0x000fea0003800000 */
[----:B------:R-:W1:Y:S01]  /*0120*/  S2UR UR6, SR_CTAID.X ;  /* 0x00000000000679c3 */ /* 0x000e620000002500 */
[C---:B------:R-:W-:Y:S01]  /*0130*/  ISETP.GE.U32.AND P1, PT, R14.reuse, 0x8, PT ;  /* 0x000000080e00780c */ /* 0x040fe20003f26070 */
[----:B------:R-:W-:Y:S01]  /*0140*/  HFMA2 R15, -RZ, RZ, 0, 0 ;  /* 0x00000000ff0f7431 */ /* 0x000fe200000001ff */
[----:B------:R-:W-:-:S04]  /*0150*/  LOP3.LUT R22, R14, 0x7, RZ, 0xc0, !PT ;  /* 0x000000070e167812 */ /* 0x000fc800078ec0ff */
[----:B------:R-:W-:Y:S01]  /*0160*/  ISETP.NE.AND P0, PT, R22, RZ, PT ;  /* 0x000000ff1600720c */ /* 0x000fe20003f05270 */
[----:B-1----:R-:W-:-:S06]  /*0170*/  IMAD R16, R14, UR6, RZ ;  /* 0x000000060e107c24 */ /* 0x002fcc000f8e02ff */
[----:B------:R-:W-:Y:S06]  /*0180*/  @!P1 BRA `(.L_x_0) ;  /* 0x0000000000dc9947 */ /* 0x000fec0003800000 */
[----:B------:R-:W1:Y:S01]  /*0190*/  LDC R17, c[0x0][0x39c] ;  /* 0x0000e700ff117b82 */ /* 0x000e620000000800 */
[----:B------:R-:W-:Y:S01]  /*01a0*/  LOP3.LUT R15, R14, 0x7ffffff8, RZ, 0xc0, !PT ;  /* 0x7ffffff80e0f7812 */ /* 0x000fe200078ec0ff */
[----:B------:R-:W-:-:S03]  /*01b0*/  UIADD3 UR6, UPT, UPT, UR5, 0x10, URZ ;  /* 0x0000001005067890 */ /* 0x000fc6000fffe0ff */
[----:B------:R-:W-:-:S03]  /*01c0*/  IADD3 R18, PT, PT, -R15, RZ, RZ ;  /* 0x000000ff0f127210 */ /* 0x000fc60007ffe1ff */
[----:B------:R-:W2:Y:S08]  /*01d0*/  LDC.64 R8, c[0x0][0x380] ;  /* 0x0000e000ff087b82 */ /* 0x000eb00000000a00 */
[----:B0-----:R-:W0:Y:S01]  /*01e0*/  LDC.64 R2, c[0x0][0x388] ;  /* 0x0000e200ff027b82 */ /* 0x001e220000000a00 */
[----:B-1----:R-:W-:-:S05]  /*01f0*/  IMAD R19, R16, R17, R19 ;  /* 0x0000001110137224 */ /* 0x002fca00078e0213 */
[----:B------:R-:W-:-:S07]  /*0200*/  IADD3 R19, PT, PT, R19, UR4, RZ ;  /* 0x0000000413137c10 */ /* 0x000fce000fffe0ff */
.L_x_1:
[C---:B--2---:R-:W-:Y:S01]  /*0210*/  IMAD.WIDE R24, R19.reuse, 0x4, R8 ;  /* 0x0000000413187825 */ /* 0x044fe200078e0208 */
[----:B-1----:R-:W1:Y:S04]  /*0220*/  LDS.128 R4, [UR6+-0x10] ;  /* 0xfffff006ff047984 */ /* 0x002e680008000c00 */
[----:B------:R-:W1:Y:S01]  /*0230*/  LDG.E R11, desc[UR8][R24.64] ;  /* 0x00000008180b7981 */ /* 0x000e62000c1e1900 */
[----:B0-----:R-:W-:-:S04]  /*0240*/  IMAD.WIDE R12, R19, 0x4, R2 ;  /* 0x00000004130c7825 */ /* 0x001fc800078e0202 */
[----:B-1----:R-:W-:Y:S01]  /*0250*/  FMUL R23, R11, R4 ;  /* 0x000000040b177220 */ /* 0x002fe20000400000 */
[----:B------:R-:W-:-:S04]  /*0260*/  IMAD.WIDE R10, R17, 0x4, R24 ;  /* 0x00000004110a7825 */ /* 0x000fc800078e0218 */
[----:B------:R0:W-:Y:S04]  /*0270*/  STG.E desc[UR8][R12.64], R23 ;  /* 0x000000170c007986 */ /* 0x0001e8000c101908 */
[----:B------:R-:W2:Y:S01]  /*0280*/  LDG.E R4, desc[UR8][R10.64] ;  /* 0x000000080a047981 */ /* 0x000ea2000c1e1900 */
[----:B------:R-:W-:-:S04]  /*0290*/  IMAD.WIDE R20, R17, 0x4, R12 ;  /* 0x0000000411147825 */ /* 0x000fc800078e020c */
[----:B--2---:R-:W-:Y:S01]  /*02a0*/  FMUL R25, R4, R5 ;  /* 0x0000000504197220 */ /* 0x004fe20000400000 */
[----:B------:R-:W-:-:S04]  /*02b0*/  IMAD.WIDE R4, R17, 0x4, R10 ;  /* 0x0000000411047825 */ /* 0x000fc800078e020a */
[----:B------:R1:W-:Y:S04]  /*02c0*/  STG.E desc[UR8][R20.64], R25 ;  /* 0x0000001914007986 */ /* 0x0003e8000c101908 */
[----:B------:R-:W0:Y:S01]  /*02d0*/  LDG.E R29, desc[UR8][R4.64] ;  /* 0x00000008041d7981 */ /* 0x000e22000c1e1900 */
[----:B------:R-:W-:-:S04]  /*02e0*/  IMAD.WIDE R26, R17, 0x4, R20 ;  /* 0x00000004111a7825 */ /* 0x000fc800078e0214 */
[----:B0-----:R-:W-:Y:S01]  /*02f0*/  FMUL R23, R29, R6 ;  /* 0x000000061d177220 */ /* 0x001fe20000400000 */
[----:B------:R-:W-:-:S04]  /*0300*/  IMAD.WIDE R28, R17, 0x4, R4 ;  /* 0x00000004111c7825 */ /* 0x000fc800078e0204 */
[----:B------:R-:W-:Y:S04]  /*0310*/  STG.E desc[UR8][R26.64], R23 ;  /* 0x000000171a007986 */ /* 0x000fe8000c101908 */
[----:B------:R-:W2:Y:S01]  /*0320*/  LDG.E R6, desc[UR8][R28.64] ;  /* 0x000000081c067981 */ /* 0x000ea2000c1e1900 */
[----:B------:R-:W-:-:S04]  /*0330*/  IMAD.WIDE R10, R17, 0x4, R26 ;  /* 0x00000004110a7825 */ /* 0x000fc800078e021a */
[----:B------:R-:W-:-:S04]  /*0340*/  IMAD.WIDE R12, R17, 0x4, R28 ;  /* 0x00000004110c7825 */ /* 0x000fc800078e021c */
[----:B--2---:R-:W-:-:S05]  /*0350*/  FMUL R7, R6, R7 ;  /* 0x0000000706077220 */ /* 0x004fca0000400000 */
[----:B------:R-:W-:Y:S04]  /*0360*/  STG.E desc[UR8][R10.64], R7 ;  /* 0x000000070a007986 */ /* 0x000fe8000c101908 */
[----:B-1----:R-:W2:Y:S01]  /*0370*/  LDG.E R25, desc[UR8][R12.64] ;  /* 0x000000080c197981 */ /* 0x002ea2000c1e1900 */
[----:B------:R-:W-:-:S03]  /*0380*/  IMAD.WIDE R20, R17, 0x4, R10 ;  /* 0x0000000411147825 */ /* 0x000fc600078e020a */
[----:B------:R-:W2:Y:S02]  /*0390*/  LDS.128 R4, [UR6] ;  /* 0x00000006ff047984 */ /* 0x000ea40008000c00 */
[----:B--2---:R-:W-:Y:S01]  /*03a0*/  FMUL R29, R25, R4 ;  /* 0x00000004191d7220 */ /* 0x004fe20000400000 */
[----:B------:R-:W-:-:S04]  /*03b0*/  IMAD.WIDE R24, R17, 0x4, R12 ;  /* 0x0000000411187825 */ /* 0x000fc800078e020c */
[----:B------:R0:W-:Y:S04]  /*03c0*/  STG.E desc[UR8][R20.64], R29 ;  /* 0x0000001d14007986 */ /* 0x0001e8000c101908 */
[----:B------:R-:W2:Y:S01]  /*03d0*/  LDG.E R4, desc[UR8][R24.64] ;  /* 0x0000000818047981 */ /* 0x000ea2000c1e1900 */
[----:B------:R-:W-:-:S04]  /*03e0*/  IMAD.WIDE R26, R17, 0x4, R20 ;  /* 0x00000004111a7825 */ /* 0x000fc800078e0214 */
[----:B--2---:R-:W-:Y:S01]  /*03f0*/  FMUL R23, R4, R5 ;  /* 0x0000000504177220 */ /* 0x004fe20000400000 */
[----:B------:R-:W-:-:S04]  /*0400*/  IMAD.WIDE R4, R17, 0x4, R24 ;  /* 0x0000000411047825 */ /* 0x000fc800078e0218 */
[----:B------:R1:W-:Y:S04]  /*0410*/  STG.E desc[UR8][R26.64], R23 ;  /* 0x000000171a007986 */ /* 0x0003e8000c101908 */
[----:B------:R-:W2:Y:S01]  /*0420*/  LDG.E R13, desc[UR8][R4.64] ;  /* 0x00000008040d7981 */ /* 0x000ea2000c1e1900 */
[----:B------:R-:W-:Y:S01]  /*0430*/  IMAD.WIDE R10, R17, 0x4, R26 ;  /* 0x00000004110a7825 */ /* 0x000fe200078e021a */
[----:B------:R-:W-:-:S03]  /*0440*/  IADD3 R18, PT, PT, R18, 0x8, RZ ;  /* 0x0000000812127810 */ /* 0x000fc60007ffe0ff */
[----:B--2---:R-:W-:Y:S01]  /*0450*/  FMUL R6, R13, R6 ;  /* 0x000000060d067220 */ /* 0x004fe20000400000 */
[----:B------:R-:W-:-:S04]  /*0460*/  IMAD.WIDE R12, R17, 0x4, R4 ;  /* 0x00000004110c7825 */ /* 0x000fc800078e0204 */
[----:B------:R1:W-:Y:S04]  /*0470*/  STG.E desc[UR8][R10.64], R6 ;  /* 0x000000060a007986 */ /* 0x0003e8000c101908 */
[----:B------:R-:W2:Y:S01]  /*0480*/  LDG.E R12, desc[UR8][R12.64] ;  /* 0x000000080c0c7981 */ /* 0x000ea2000c1e1900 */
[----:B------:R-:W-:Y:S01]  /*0490*/  ISETP.NE.AND P1, PT, R18, RZ, PT ;  /* 0x000000ff1200720c */ /* 0x000fe20003f25270 */
[C---:B0-----:R-:W-:Y:S01]  /*04a0*/  IMAD.WIDE R20, R17.reuse, 0x4, R10 ;  /* 0x0000000411147825 */ /* 0x041fe200078e020a */
[----:B------:R-:W-:Y:S01]  /*04b0*/  UIADD3 UR6, UPT, UPT, UR6, 0x20, URZ ;  /* 0x0000002006067890 */ /* 0x000fe2000fffe0ff */
[----:B------:R-:W-:Y:S02]  /*04c0*/  LEA R19, R17, R19, 0x3 ;  /* 0x0000001311137211 */ /* 0x000fe400078e18ff */
[----:B--2---:R-:W-:-:S05]  /*04d0*/  FMUL R7, R12, R7 ;  /* 0x000000070c077220 */ /* 0x004fca0000400000 */
[----:B------:R1:W-:Y:S03]  /*04e0*/  STG.E desc[UR8][R20.64], R7 ;  /* 0x0000000714007986 */ /* 0x0003e6000c101908 */
[----:B------:R-:W-:Y:S05]  /*04f0*/  @P1 BRA `(.L_x_1) ;  /* 0xfffffffc00441947 */ /* 0x000fea000383ffff */
.L_x_0:
[----:B------:R-:W-:Y:S05]  /*0500*/  @!P0 EXIT ;  /* 0x000000000000894d */ /* 0x000fea0003800000 */
[----:B------:R-:W-:Y:S02]  /*0510*/  ISETP.GE.U32.AND P0, PT, R22, 0x4, PT ;  /* 0x000000041600780c */ /* 0x000fe40003f06070 */
[----:B------:R-:W-:-:S04]  /*0520*/  LOP3.LUT R17, R14, 0x3, RZ, 0xc0, !PT ;  /* 0x000000030e117812 */ /* 0x000fc800078ec0ff */
[----:B------:R-:W-:-:S07]  /*0530*/  ISETP.NE.AND P1, PT, R17, RZ, PT ;  /* 0x000000ff1100720c */ /* 0x000fce0003f25270 */
[----:B------:R-:W-:Y:S06]  /*0540*/  @!P0 BRA `(.L_x_2) ;  /* 0x0000000000748947 */ /* 0x000fec0003800000 */
[----:B------:R-:W2:Y:S01]  /*0550*/  LDC R3, c[0x0][0x39c] ;  /* 0x0000e700ff037b82 */ /* 0x000ea20000000800 */
[----:B0-----:R-:W-:-:S07]  /*0560*/  IADD3 R2, PT, PT, R16, R15, RZ ;  /* 0x0000000f10027210 */ /* 0x001fce0007ffe0ff */
[----:B------:R-:W0:Y:S01]  /*0570*/  LDC.64 R8, c[0x0][0x380] ;  /* 0x0000e000ff087b82 */ /* 0x000e220000000a00 */
[----:B------:R-:W-:-:S05]  /*0580*/  LEA R22, R15, UR5, 0x2 ;  /* 0x000000050f167c11 */ /* 0x000fca000f8e10ff */
[----:B------:R-:W3:Y:S02]  /*0590*/  LDS.64 R4, [R22] ;  /* 0x0000000016047984 */ /* 0x000ee40000000a00 */
[----:B-1----:R-:W1:Y:S01]  /*05a0*/  LDC.64 R10, c[0x0][0x388] ;  /* 0x0000e200ff0a7b82 */ /* 0x002e620000000a00 */
[----:B--2---:R-:W-:-:S04]  /*05b0*/  IMAD R7, R2, R3, R0 ;  /* 0x0000000302077224 */ /* 0x004fc800078e0200 */
[----:B0-----:R-:W-:-:S05]  /*05c0*/  IMAD.WIDE R8, R7, 0x4, R8 ;  /* 0x0000000407087825 */ /* 0x001fca00078e0208 */
[----:B------:R-:W3:Y:S01]  /*05d0*/  LDG.E R13, desc[UR8][R8.64] ;  /* 0x00000008080d7981 */ /* 0x000ee2000c1e1900 */
[----:B-1----:R-:W-:-:S04]  /*05e0*/  IMAD.WIDE R10, R7, 0x4, R10 ;  /* 0x00000004070a7825 */ /* 0x002fc800078e020a */
[----:B---3--:R-:W-:Y:S01]  /*05f0*/  FMUL R23, R13, R4 ;  /* 0x000000040d177220 */ /* 0x008fe20000400000 */
[----:B------:R-:W-:-:S04]  /*0600*/  IMAD.WIDE R12, R3, 0x4, R8 ;  /* 0x00000004030c7825 */ /* 0x000fc800078e0208 */
[----:B------:R-:W-:Y:S04]  /*0610*/  STG.E desc[UR8][R10.64], R23 ;  /* 0x000000170a007986 */ /* 0x000fe8000c101908 */
[----:B------:R-:W2:Y:S01]  /*0620*/  LDG.E R2, desc[UR8][R12.64] ;  /* 0x000000080c027981 */ /* 0x000ea2000c1e1900 */
[----:B------:R-:W-:-:S04]  /*0630*/  IMAD.WIDE R6, R3, 0x4, R10 ;  /* 0x0000000403067825 */ /* 0x000fc800078e020a */
[----:B------:R-:W-:-:S04]  /*0640*/  IMAD.WIDE R8, R3, 0x4, R12 ;  /* 0x0000000403087825 */ /* 0x000fc800078e020c */
[----:B--2---:R-:W-:Y:S02]  /*0650*/  FMUL R25, R2, R5 ;  /* 0x0000000502197220 */ /* 0x004fe40000400000 */
[----:B------:R-:W0:Y:S04]  /*0660*/  LDS.64 R4, [R22+0x8] ;  /* 0x0000080016047984 */ /* 0x000e280000000a00 */
[----:B------:R2:W-:Y:S04]  /*0670*/  STG.E desc[UR8][R6.64], R25 ;  /* 0x0000001906007986 */ /* 0x0005e8000c101908 */
[----:B------:R-:W0:Y:S01]  /*0680*/  LDG.E R21, desc[UR8][R8.64] ;  /* 0x0000000808157981 */ /* 0x000e22000c1e1900 */
[----:B------:R-:W-:-:S04]  /*0690*/  IMAD.WIDE R18, R3, 0x4, R6 ;  /* 0x0000000403127825 */ /* 0x000fc800078e0206 */
[----:B0-----:R-:W-:Y:S01]  /*06a0*/  FMUL R27, R21, R4 ;  /* 0x00000004151b7220 */ /* 0x001fe20000400000 */
[----:B------:R-:W-:-:S04]  /*06b0*/  IMAD.WIDE R20, R3, 0x4, R8 ;  /* 0x0000000403147825 */ /* 0x000fc800078e0208 */
[----:B------:R2:W-:Y:S04]  /*06c0*/  STG.E desc[UR8][R18.64], R27 ;  /* 0x0000001b12007986 */ /* 0x0005e8000c101908 */
[----:B------:R-:W3:Y:S01]  /*06d0*/  LDG.E R20, desc[UR8][R20.64] ;  /* 0x0000000814147981 */ /* 0x000ee2000c1e1900 */
[----:B------:R-:W-:Y:S01]  /*06e0*/  IMAD.WIDE R2, R3, 0x4, R18 ;  /* 0x0000000403027825 */ /* 0x000fe200078e0212 */
[----:B------:R-:W-:-:S03]  /*06f0*/  IADD3 R15, PT, PT, R15, 0x4, RZ ;  /* 0x000000040f0f7810 */ /* 0x000fc60007ffe0ff */
[----:B---3--:R-:W-:-:S05]  /*0700*/  FMUL R5, R20, R5 ;  /* 0x0000000514057220 */ /* 0x008fca0000400000 */
[----:B------:R2:W-:Y:S02]  /*0710*/  STG.E desc[UR8][R2.64], R5 ;  /* 0x0000000502007986 */ /* 0x0005e4000c101908 */
.L_x_2:
[----:B------:R-:W-:Y:S05]  /*0720*/  @!P1 EXIT ;  /* 0x000000000000994d */ /* 0x000fea0003800000 */
[----:B------:R-:W-:Y:S02]  /*0730*/  ISETP.NE.AND P0, PT, R17, 0x1, PT ;  /* 0x000000011100780c */ /* 0x000fe40003f05270 */
[----:B------:R-:W-:-:S04]  /*0740*/  LOP3.LUT R14, R14, 0x1, RZ, 0xc0, !PT ;  /* 0x000000010e0e7812 */ /* 0x000fc800078ec0ff */
[----:B------:R-:W-:-:S07]  /*0750*/  ISETP.NE.U32.AND P1, PT, R14, 0x1, PT ;  /* 0x000000010e00780c */ /* 0x000fce0003f25070 */
[----:B------:R-:W-:Y:S06]  /*0760*/  @!P0 BRA `(.L_x_3) ;  /* 0x0000000000488947 */ /* 0x000fec0003800000 */
[----:B------:R-:W1:Y:S01]  /*0770*/  LDC R9, c[0x0][0x39c] ;  /* 0x0000e700ff097b82 */ /* 0x000e620000000800 */
[----:B0-2---:R-:W-:-:S07]  /*0780*/  IADD3 R5, PT, PT, R16, R15, RZ ;  /* 0x0000000f10057210 */ /* 0x005fce0007ffe0ff */
[----:B------:R-:W0:Y:S01]  /*0790*/  LDC.64 R2, c[0x0][0x380] ;  /* 0x0000e000ff027b82 */ /* 0x000e220000000a00 */
[----:B-1----:R-:W-:Y:S01]  /*07a0*/  IMAD R11, R5, R9, R0 ;  /* 0x00000009050b7224 */ /* 0x002fe200078e0200 */
[----:B------:R-:W-:-:S06]  /*07b0*/  LEA R10, R15, UR5, 0x2 ;  /* 0x000000050f0a7c11 */ /* 0x000fcc000f8e10ff */
[----:B------:R-:W1:Y:S01]  /*07c0*/  LDC.64 R4, c[0x0][0x388] ;  /* 0x0000e200ff047b82 */ /* 0x000e620000000a00 */
[----:B------:R-:W2:Y:S01]  /*07d0*/  LDS.64 R12, [R10] ;  /* 0x000000000a0c7984 */ /* 0x000ea20000000a00 */
[----:B0-----:R-:W-:-:S05]  /*07e0*/  IMAD.WIDE R2, R11, 0x4, R2 ;  /* 0x000000040b027825 */ /* 0x001fca00078e0202 */
[----:B------:R-:W2:Y:S01]  /*07f0*/  LDG.E R7, desc[UR8][R2.64] ;  /* 0x0000000802077981 */ /* 0x000ea2000c1e1900 */
[----:B-1----:R-:W-:-:S04]  /*0800*/  IMAD.WIDE R4, R11, 0x4, R4 ;  /* 0x000000040b047825 */ /* 0x002fc800078e0204 */
[----:B--2---:R-:W-:Y:S01]  /*0810*/  FMUL R11, R12, R7 ;  /* 0x000000070c0b7220 */ /* 0x004fe20000400000 */
[----:B------:R-:W-:-:S04]  /*0820*/  IMAD.WIDE R6, R9, 0x4, R2 ;  /* 0x0000000409067825 */ /* 0x000fc800078e0202 */
[----:B------:R3:W-:Y:S04]  /*0830*/  STG.E desc[UR8][R4.64], R11 ;  /* 0x0000000b04007986 */ /* 0x0007e8000c101908 */
[----:B------:R-:W2:Y:S01]  /*0840*/  LDG.E R6, desc[UR8][R6.64] ;  /* 0x0000000806067981 */ /* 0x000ea2000c1e1900 */
[----:B------:R-:W-:Y:S01]  /*0850*/  IMAD.WIDE R8, R9, 0x4, R4 ;  /* 0x0000000409087825 */ /* 0x000fe200078e0204 */
[----:B------:R-:W-:-:S03]  /*0860*/  IADD3 R15, PT, PT, R15, 0x2, RZ ;  /* 0x000000020f0f7810 */ /* 0x000fc60007ffe0ff */
[----:B--2---:R-:W-:-:S05]  /*0870*/  FMUL R13, R6, R13 ;  /* 0x0000000d060d7220 */ /* 0x004fca0000400000 */
[----:B------:R3:W-:Y:S02]  /*0880*/  STG.E desc[UR8][R8.64], R13 ;  /* 0x0000000d08007986 */ /* 0x0007e4000c101908 */
.L_x_3:
[----:B------:R-:W-:Y:S05]  /*0890*/  @P1 EXIT ;  /* 0x000000000000194d */ /* 0x000fea0003800000 */
[----:B0-2---:R-:W0:Y:S01]  /*08a0*/  LDC.64 R2, c[0x0][0x380] ;  /* 0x0000e000ff027b82 */ /* 0x005e220000000a00 */
[----:B------:R-:W1:Y:S01]  /*08b0*/  LDCU UR4, c[0x0][0x39c] ;  /* 0x00007380ff0477ac */ /* 0x000e620008000800 */
[----:B---3--:R-:W-:-:S05]  /*08c0*/  IADD3 R5, PT, PT, R16, R15, RZ ;  /* 0x0000000f10057210 */ /* 0x008fca0007ffe0ff */
[----:B-1----:R-:W-:Y:S01]  /*08d0*/  IMAD R7, R5, UR4, R0 ;  /* 0x0000000405077c24 */ /* 0x002fe2000f8e0200 */
[----:B------:R-:W-:Y:S01]  /*08e0*/  LEA R15, R15, UR5, 0x2 ;  /* 0x000000050f0f7c11 */ /* 0x000fe2000f8e10ff */
[----:B------:R-:W1:Y:S02]  /*08f0*/  LDC.64 R4, c[0x0][0x388] ;  /* 0x0000e200ff047b82 */ /* 0x000e640000000a00 */
[----:B0-----:R-:W-:-:S03]  /*0900*/  IMAD.WIDE R2, R7, 0x4, R2 ;  /* 0x0000000407027825 */ /* 0x001fc600078e0202 */
[----:B------:R-:W0:Y:S04]  /*0910*/  LDS R15, [R15] ;  /* 0x000000000f0f7984 */ /* 0x000e280000000800 */
[----:B------:R-:W0:Y:S01]  /*0920*/  LDG.E R2, desc[UR8][R2.64] ;  /* 0x0000000802027981 */ /* 0x000e22000c1e1900 */
[----:B-1----:R-:W-:-:S04]  /*0930*/  IMAD.WIDE R4, R7, 0x4, R4 ;  /* 0x0000000407047825 */ /* 0x002fc800078e0204 */
[----:B0-----:R-:W-:-:S05]  /*0940*/  FMUL R7, R2, R15 ;  /* 0x0000000f02077220 */ /* 0x001fca0000400000 */
[----:B------:R-:W-:Y:S01]  /*0950*/  STG.E desc[UR8][R4.64], R7 ;  /* 0x0000000704007986 */ /* 0x000fe2000c101908 */
[----:B------:R-:W-:Y:S05]  /*0960*/  EXIT ;  /* 0x000000000000794d */ /* 0x000fea0003800000 */
.L_x_4:
[----:B------:R-:W-:-:S00]  /*0970*/  BRA `(.L_x_4) ;  /* 0xfffffffc00fc7947 */ /* 0x000fc0000383ffff */
[----:B------:R-:W-:-:S00]  /*0980*/  NOP ;  /* 0x0000000000007918 */ /* 0x000fc00000000000 */
[----:B------:R-:W-:-:S00]  /*0990*/  NOP ;  /* 0x0000000000007918 */ /* 0x000fc00000000000 */
[----:B------:R-:W-:-:S00]  /*09a0*/  NOP ;  /* 0x0000000000007918 */ /* 0x000fc00000000000 */
[----:B------:R-:W-:-:S00]  /*09b0*/  NOP ;  /* 0x0000000000007918 */ /* 0x000fc00000000000 */
[----:B------:R-:W-:-:S00]  /*09c0*/  NOP ;  /* 0x0000000000007918 */ /* 0x000fc00000000000 */
[----:B------:R-:W-:-:S00]  /*09d0*/  NOP ;  /* 0x0000000000007918 */ /* 0x000fc00000000000 */
[----:B------:R-:W-:-:S00]  /*09e0*/  NOP ;  /* 0x0000000000007918 */ /* 0x000fc00000000000 */
[----:B------:R-:W-:-:S00]  /*09f0*/  NOP ;  /* 0x0000000000007918 */ /* 0x000fc00000000000 */
.L_x_5:


//--------------------- .nv.shared._Z20matrix_scale_wrappedPfS_S_iii --------------------------
	.section	.nv.shared._Z20matrix_scale_wrappedPfS_S_iii,"aw",@nobits
	.sectionflags	@""
	.align	4
.nv.shared._Z20matrix_scale_wrappedPfS_S_iii:
	.zero		1152


//--------------------- .nv.shared.reserved.0     --------------------------
	.section	.nv.shared.reserved.0,"aw",@nobits
	.weak		__nv_reservedSMEM_offset_0_alias
	.size		__nv_reservedSMEM_offset_0_alias, 0, 64
	.other		__nv_reservedSMEM_offset_0_alias,@"STO_CUDA_RESERVED_SHARED STV_DEFAULT"
__nv_reservedSMEM_offset_0_alias:
	.zero		0
	.zero		64


//--------------------- .nv.constant0._Z20matrix_scale_wrappedPfS_S_iii --------------------------
	.section	.nv.constant0._Z20matrix_scale_wrappedPfS_S_iii,"a",@progbits
	.sectionflags	@""
	.align	4
.nv.constant0._Z20matrix_scale_wrappedPfS_S_iii:
	.zero		932


//--------------------- SYMBOLS --------------------------

	.type		.nv.reservedSmem.offset0,@object
	.size		.nv.reservedSmem.offset0,0x4
	.type		.nv.reservedSmem.cap,@object
	.size		.nv.reservedSmem.cap,0x4
